//
// Generated by NVIDIA NVVM Compiler
//
// Compiler Build ID: CL-36424714
// Cuda compilation tools, release 13.0, V13.0.88
// Based on NVVM 20.0.0
//

.version 9.0
.target sm_100
.address_size 64

	// .globl	_ZN3cub18CUB_300001_SM_10006detail11EmptyKernelIvEEvv
.global .align 1 .b8 _ZN40_INTERNAL_668d42a8_4_k_cu_c6ee27f9_125284cuda3std3__45__cpo5beginE[1];
.global .align 1 .b8 _ZN40_INTERNAL_668d42a8_4_k_cu_c6ee27f9_125284cuda3std3__45__cpo3endE[1];
.global .align 1 .b8 _ZN40_INTERNAL_668d42a8_4_k_cu_c6ee27f9_125284cuda3std3__45__cpo6cbeginE[1];
.global .align 1 .b8 _ZN40_INTERNAL_668d42a8_4_k_cu_c6ee27f9_125284cuda3std3__45__cpo4cendE[1];
.global .align 1 .b8 _ZN40_INTERNAL_668d42a8_4_k_cu_c6ee27f9_125284cuda3std3__45__cpo6rbeginE[1];
.global .align 1 .b8 _ZN40_INTERNAL_668d42a8_4_k_cu_c6ee27f9_125284cuda3std3__45__cpo4rendE[1];
.global .align 1 .b8 _ZN40_INTERNAL_668d42a8_4_k_cu_c6ee27f9_125284cuda3std3__45__cpo7crbeginE[1];
.global .align 1 .b8 _ZN40_INTERNAL_668d42a8_4_k_cu_c6ee27f9_125284cuda3std3__45__cpo5crendE[1];
.global .align 1 .b8 _ZN40_INTERNAL_668d42a8_4_k_cu_c6ee27f9_125284cuda3std3__442_GLOBAL__N__668d42a8_4_k_cu_c6ee27f9_125286ignoreE[1];
.global .align 1 .b8 _ZN40_INTERNAL_668d42a8_4_k_cu_c6ee27f9_125284cuda3std3__419piecewise_constructE[1];
.global .align 1 .b8 _ZN40_INTERNAL_668d42a8_4_k_cu_c6ee27f9_125284cuda3std3__48in_placeE[1];
.global .align 1 .b8 _ZN40_INTERNAL_668d42a8_4_k_cu_c6ee27f9_125284cuda3std3__420unreachable_sentinelE[1];
.global .align 1 .b8 _ZN40_INTERNAL_668d42a8_4_k_cu_c6ee27f9_125284cuda3std3__47nulloptE[1];
.global .align 1 .b8 _ZN40_INTERNAL_668d42a8_4_k_cu_c6ee27f9_125284cuda3std3__48unexpectE[1];
.global .align 1 .b8 _ZN40_INTERNAL_668d42a8_4_k_cu_c6ee27f9_125284cuda3std6ranges3__45__cpo4swapE[1];
.global .align 1 .b8 _ZN40_INTERNAL_668d42a8_4_k_cu_c6ee27f9_125284cuda3std6ranges3__45__cpo9iter_moveE[1];
.global .align 1 .b8 _ZN40_INTERNAL_668d42a8_4_k_cu_c6ee27f9_125284cuda3std6ranges3__45__cpo5beginE[1];
.global .align 1 .b8 _ZN40_INTERNAL_668d42a8_4_k_cu_c6ee27f9_125284cuda3std6ranges3__45__cpo3endE[1];
.global .align 1 .b8 _ZN40_INTERNAL_668d42a8_4_k_cu_c6ee27f9_125284cuda3std6ranges3__45__cpo6cbeginE[1];
.global .align 1 .b8 _ZN40_INTERNAL_668d42a8_4_k_cu_c6ee27f9_125284cuda3std6ranges3__45__cpo4cendE[1];
.global .align 1 .b8 _ZN40_INTERNAL_668d42a8_4_k_cu_c6ee27f9_125284cuda3std6ranges3__45__cpo7advanceE[1];
.global .align 1 .b8 _ZN40_INTERNAL_668d42a8_4_k_cu_c6ee27f9_125284cuda3std6ranges3__45__cpo9iter_swapE[1];
.global .align 1 .b8 _ZN40_INTERNAL_668d42a8_4_k_cu_c6ee27f9_125284cuda3std6ranges3__45__cpo4nextE[1];
.global .align 1 .b8 _ZN40_INTERNAL_668d42a8_4_k_cu_c6ee27f9_125284cuda3std6ranges3__45__cpo4prevE[1];
.global .align 1 .b8 _ZN40_INTERNAL_668d42a8_4_k_cu_c6ee27f9_125284cuda3std6ranges3__45__cpo4dataE[1];
.global .align 1 .b8 _ZN40_INTERNAL_668d42a8_4_k_cu_c6ee27f9_125284cuda3std6ranges3__45__cpo5cdataE[1];
.global .align 1 .b8 _ZN40_INTERNAL_668d42a8_4_k_cu_c6ee27f9_125284cuda3std6ranges3__45__cpo4sizeE[1];
.global .align 1 .b8 _ZN40_INTERNAL_668d42a8_4_k_cu_c6ee27f9_125284cuda3std6ranges3__45__cpo5ssizeE[1];
.global .align 1 .b8 _ZN40_INTERNAL_668d42a8_4_k_cu_c6ee27f9_125284cuda3std6ranges3__45__cpo8distanceE[1];
.global .align 1 .b8 _ZN40_INTERNAL_668d42a8_4_k_cu_c6ee27f9_125286thrust24THRUST_300001_SM_1000_NS8cuda_cub3parE[1];
.global .align 1 .b8 _ZN40_INTERNAL_668d42a8_4_k_cu_c6ee27f9_125286thrust24THRUST_300001_SM_1000_NS8cuda_cub10par_nosyncE[1];
.global .align 1 .b8 _ZN40_INTERNAL_668d42a8_4_k_cu_c6ee27f9_125286thrust24THRUST_300001_SM_1000_NS6system6detail10sequential3seqE[1];
.global .align 1 .b8 _ZN40_INTERNAL_668d42a8_4_k_cu_c6ee27f9_125286thrust24THRUST_300001_SM_1000_NS12placeholders2_1E[1];
.global .align 1 .b8 _ZN40_INTERNAL_668d42a8_4_k_cu_c6ee27f9_125286thrust24THRUST_300001_SM_1000_NS12placeholders2_2E[1];
.global .align 1 .b8 _ZN40_INTERNAL_668d42a8_4_k_cu_c6ee27f9_125286thrust24THRUST_300001_SM_1000_NS12placeholders2_3E[1];
.global .align 1 .b8 _ZN40_INTERNAL_668d42a8_4_k_cu_c6ee27f9_125286thrust24THRUST_300001_SM_1000_NS12placeholders2_4E[1];
.global .align 1 .b8 _ZN40_INTERNAL_668d42a8_4_k_cu_c6ee27f9_125286thrust24THRUST_300001_SM_1000_NS12placeholders2_5E[1];
.global .align 1 .b8 _ZN40_INTERNAL_668d42a8_4_k_cu_c6ee27f9_125286thrust24THRUST_300001_SM_1000_NS12placeholders2_6E[1];
.global .align 1 .b8 _ZN40_INTERNAL_668d42a8_4_k_cu_c6ee27f9_125286thrust24THRUST_300001_SM_1000_NS12placeholders2_7E[1];
.global .align 1 .b8 _ZN40_INTERNAL_668d42a8_4_k_cu_c6ee27f9_125286thrust24THRUST_300001_SM_1000_NS12placeholders2_8E[1];
.global .align 1 .b8 _ZN40_INTERNAL_668d42a8_4_k_cu_c6ee27f9_125286thrust24THRUST_300001_SM_1000_NS12placeholders2_9E[1];
.global .align 1 .b8 _ZN40_INTERNAL_668d42a8_4_k_cu_c6ee27f9_125286thrust24THRUST_300001_SM_1000_NS12placeholders3_10E[1];
.global .align 1 .b8 _ZN40_INTERNAL_668d42a8_4_k_cu_c6ee27f9_125286thrust24THRUST_300001_SM_1000_NS3seqE[1];

.visible .entry _ZN3cub18CUB_300001_SM_10006detail11EmptyKernelIvEEvv()
{


	ret;

}


// ===== COMPILED SASS (sm_100) =====

	.target	sm_100

	.elftype	@"ET_EXEC"


//--------------------- .note.nv.tkinfo           --------------------------
	.section	.note.nv.tkinfo,"",@"SHT_NOTE"
	.sectionflags	@"SHF_NOTE_NV_TKINFO"
	.tkinfo
        /*0018*/ 	.word	0x00000002
        /*0030*/ 	.string	""
        /*0030*/ 	.string	"ptxas"
        /*0030*/ 	.string	"Cuda compilation tools, release 13.0, V13.0.88"
        /*0030*/ 	.string	"Build cuda_13.0.r13.0/compiler.36424714_0"
        /*0030*/ 	.string	"-arch sm_100 -m 64 "



//--------------------- .note.nv.cuinfo           --------------------------
	.section	.note.nv.cuinfo,"",@"SHT_NOTE"
	.sectionflags	@"SHF_NOTE_NV_CUINFO"
        /*0018*/ 	.short	0x0002
        /*001a*/ 	.short	0x0064
        /*001c*/ 	.short	0x0082
	.zero		2


//--------------------- .nv.info                  --------------------------
	.section	.nv.info,"",@"SHT_CUDA_INFO"
	.align	4


	//----- nvinfo : EIATTR_REGCOUNT
	.align		4
        /*0000*/ 	.byte	0x04, 0x2f
        /*0002*/ 	.short	(.L_44 - .L_43)
	.align		4
.L_43:
        /*0004*/ 	.word	index@(_ZN3cub18CUB_300001_SM_10006detail11EmptyKernelIvEEvv)
        /*0008*/ 	.word	0x00000004


	//----- nvinfo : EIATTR_FRAME_SIZE
	.align		4
.L_44:
        /*000c*/ 	.byte	0x04, 0x11
        /*000e*/ 	.short	(.L_46 - .L_45)
	.align		4
.L_45:
        /*0010*/ 	.word	index@(_ZN3cub18CUB_300001_SM_10006detail11EmptyKernelIvEEvv)
        /*0014*/ 	.word	0x00000000


	//----- nvinfo : EIATTR_MIN_STACK_SIZE
	.align		4
.L_46:
        /*0018*/ 	.byte	0x04, 0x12
        /*001a*/ 	.short	(.L_48 - .L_47)
	.align		4
.L_47:
        /*001c*/ 	.word	index@(_ZN3cub18CUB_300001_SM_10006detail11EmptyKernelIvEEvv)
        /*0020*/ 	.word	0x00000000
.L_48:


//--------------------- .nv.compat                --------------------------
	.section	.nv.compat,"",@"SHT_CUDA_COMPAT_INFO"
	.align	4
        /*0000*/ 	.byte	0x02, 0x09, 0x00, 0x00, 0x02, 0x02, 0x01, 0x00, 0x02, 0x05, 0x05, 0x00, 0x03, 0x07, 0x01, 0x01
        /*0010*/ 	.byte	0x02, 0x03, 0x00, 0x00, 0x02, 0x06, 0x01, 0x00, 0x04, 0x0b, 0x08, 0x00, 0x09, 0x00, 0x00, 0x00
        /*0020*/ 	.byte	0x00, 0x00, 0x00, 0x00


//--------------------- .nv.info._ZN3cub18CUB_300001_SM_10006detail11EmptyKernelIvEEvv --------------------------
	.section	.nv.info._ZN3cub18CUB_300001_SM_10006detail11EmptyKernelIvEEvv,"",@"SHT_CUDA_INFO"
	.sectionflags	@""
	.align	4


	//----- nvinfo : EIATTR_CUDA_API_VERSION
	.align		4
        /*0000*/ 	.byte	0x04, 0x37
        /*0002*/ 	.short	(.L_50 - .L_49)
.L_49:
        /*0004*/ 	.word	0x00000082


	//----- nvinfo : EIATTR_SPARSE_MMA_MASK
	.align		4
.L_50:
        /*0008*/ 	.byte	0x03, 0x50
        /*000a*/ 	.short	0x0000


	//----- nvinfo : EIATTR_MAXREG_COUNT
	.align		4
        /*000c*/ 	.byte	0x03, 0x1b
        /*000e*/ 	.short	0x00ff


	//----- nvinfo : EIATTR_MERCURY_ISA_VERSION
	.align		4
        /*0010*/ 	.byte	0x03, 0x5f
        /*0012*/ 	.short	0x0101


	//----- nvinfo : EIATTR_VRC_CTA_INIT_COUNT
	.align		4
        /*0014*/ 	.byte	0x02, 0x4a
	.zero		1
	.zero		1


	//----- nvinfo : EIATTR_EXIT_INSTR_OFFSETS
	.align		4
        /*0018*/ 	.byte	0x04, 0x1c
        /*001a*/ 	.short	(.L_52 - .L_51)


	//   ....[0]....
.L_51:
        /*001c*/ 	.word	0x00000010


	//----- nvinfo : EIATTR_SW_WAR
	.align		4
.L_52:
        /*0020*/ 	.byte	0x04, 0x36
        /*0022*/ 	.short	(.L_54 - .L_53)
.L_53:
        /*0024*/ 	.word	0x00000008
.L_54:


//--------------------- .nv.callgraph             --------------------------
	.section	.nv.callgraph,"",@"SHT_CUDA_CALLGRAPH"
	.align	4
	.sectionentsize	8
	.align		4
        /*0000*/ 	.word	0x00000000
	.align		4
        /*0004*/ 	.word	0xffffffff
	.align		4
        /*0008*/ 	.word	0x00000000
	.align		4
        /*000c*/ 	.word	0xfffffffe
	.align		4
        /*0010*/ 	.word	0x00000000
	.align		4
        /*0014*/ 	.word	0xfffffffd
	.align		4
        /*0018*/ 	.word	0x00000000
	.align		4
        /*001c*/ 	.word	0xfffffffc


//--------------------- .nv.constant4             --------------------------
	.section	.nv.constant4,"a",@progbits
	.align	8
	.align		8
.nv.constant4:
        /*0000*/ 	.dword	_ZN40_INTERNAL_668d42a8_4_k_cu_c6ee27f9_127134cuda3std3__45__cpo5beginE
	.align		8
        /*0008*/ 	.dword	_ZN40_INTERNAL_668d42a8_4_k_cu_c6ee27f9_127134cuda3std3__45__cpo3endE
	.align		8
        /*0010*/ 	.dword	_ZN40_INTERNAL_668d42a8_4_k_cu_c6ee27f9_127134cuda3std3__45__cpo6cbeginE
	.align		8
        /*0018*/ 	.dword	_ZN40_INTERNAL_668d42a8_4_k_cu_c6ee27f9_127134cuda3std3__45__cpo4cendE
	.align		8
        /*0020*/ 	.dword	_ZN40_INTERNAL_668d42a8_4_k_cu_c6ee27f9_127134cuda3std3__45__cpo6rbeginE
	.align		8
        /*0028*/ 	.dword	_ZN40_INTERNAL_668d42a8_4_k_cu_c6ee27f9_127134cuda3std3__45__cpo4rendE
	.align		8
        /*0030*/ 	.dword	_ZN40_INTERNAL_668d42a8_4_k_cu_c6ee27f9_127134cuda3std3__45__cpo7crbeginE
	.align		8
        /*0038*/ 	.dword	_ZN40_INTERNAL_668d42a8_4_k_cu_c6ee27f9_127134cuda3std3__45__cpo5crendE
	.align		8
        /*0040*/ 	.dword	_ZN40_INTERNAL_668d42a8_4_k_cu_c6ee27f9_127134cuda3std3__442_GLOBAL__N__668d42a8_4_k_cu_c6ee27f9_127136ignoreE
	.align		8
        /*0048*/ 	.dword	_ZN40_INTERNAL_668d42a8_4_k_cu_c6ee27f9_127134cuda3std3__419piecewise_constructE
	.align		8
        /*0050*/ 	.dword	_ZN40_INTERNAL_668d42a8_4_k_cu_c6ee27f9_127134cuda3std3__48in_placeE
	.align		8
        /*0058*/ 	.dword	_ZN40_INTERNAL_668d42a8_4_k_cu_c6ee27f9_127134cuda3std3__420unreachable_sentinelE
	.align		8
        /*0060*/ 	.dword	_ZN40_INTERNAL_668d42a8_4_k_cu_c6ee27f9_127134cuda3std3__47nulloptE
	.align		8
        /*0068*/ 	.dword	_ZN40_INTERNAL_668d42a8_4_k_cu_c6ee27f9_127134cuda3std3__48unexpectE
	.align		8
        /*0070*/ 	.dword	_ZN40_INTERNAL_668d42a8_4_k_cu_c6ee27f9_127134cuda3std6ranges3__45__cpo4swapE
	.align		8
        /*0078*/ 	.dword	_ZN40_INTERNAL_668d42a8_4_k_cu_c6ee27f9_127134cuda3std6ranges3__45__cpo9iter_moveE
	.align		8
        /*0080*/ 	.dword	_ZN40_INTERNAL_668d42a8_4_k_cu_c6ee27f9_127134cuda3std6ranges3__45__cpo5beginE
	.align		8
        /*0088*/ 	.dword	_ZN40_INTERNAL_668d42a8_4_k_cu_c6ee27f9_127134cuda3std6ranges3__45__cpo3endE
	.align		8
        /*0090*/ 	.dword	_ZN40_INTERNAL_668d42a8_4_k_cu_c6ee27f9_127134cuda3std6ranges3__45__cpo6cbeginE
	.align		8
        /*0098*/ 	.dword	_ZN40_INTERNAL_668d42a8_4_k_cu_c6ee27f9_127134cuda3std6ranges3__45__cpo4cendE
	.align		8
        /*00a0*/ 	.dword	_ZN40_INTERNAL_668d42a8_4_k_cu_c6ee27f9_127134cuda3std6ranges3__45__cpo7advanceE
	.align		8
        /*00a8*/ 	.dword	_ZN40_INTERNAL_668d42a8_4_k_cu_c6ee27f9_127134cuda3std6ranges3__45__cpo9iter_swapE
	.align		8
        /*00b0*/ 	.dword	_ZN40_INTERNAL_668d42a8_4_k_cu_c6ee27f9_127134cuda3std6ranges3__45__cpo4nextE
	.align		8
        /*00b8*/ 	.dword	_ZN40_INTERNAL_668d42a8_4_k_cu_c6ee27f9_127134cuda3std6ranges3__45__cpo4prevE
	.align		8
        /*00c0*/ 	.dword	_ZN40_INTERNAL_668d42a8_4_k_cu_c6ee27f9_127134cuda3std6ranges3__45__cpo4dataE
	.align		8
        /*00c8*/ 	.dword	_ZN40_INTERNAL_668d42a8_4_k_cu_c6ee27f9_127134cuda3std6ranges3__45__cpo5cdataE
	.align		8
        /*00d0*/ 	.dword	_ZN40_INTERNAL_668d42a8_4_k_cu_c6ee27f9_127134cuda3std6ranges3__45__cpo4sizeE
	.align		8
        /*00d8*/ 	.dword	_ZN40_INTERNAL_668d42a8_4_k_cu_c6ee27f9_127134cuda3std6ranges3__45__cpo5ssizeE
	.align		8
        /*00e0*/ 	.dword	_ZN40_INTERNAL_668d42a8_4_k_cu_c6ee27f9_127134cuda3std6ranges3__45__cpo8distanceE
	.align		8
        /*00e8*/ 	.dword	_ZN40_INTERNAL_668d42a8_4_k_cu_c6ee27f9_127136thrust24THRUST_300001_SM_1000_NS8cuda_cub3parE
	.align		8
        /*00f0*/ 	.dword	_ZN40_INTERNAL_668d42a8_4_k_cu_c6ee27f9_127136thrust24THRUST_300001_SM_1000_NS8cuda_cub10par_nosyncE
	.align		8
        /*00f8*/ 	.dword	_ZN40_INTERNAL_668d42a8_4_k_cu_c6ee27f9_127136thrust24THRUST_300001_SM_1000_NS6system6detail10sequential3seqE
	.align		8
        /*0100*/ 	.dword	_ZN40_INTERNAL_668d42a8_4_k_cu_c6ee27f9_127136thrust24THRUST_300001_SM_1000_NS12placeholders2_1E
	.align		8
        /*0108*/ 	.dword	_ZN40_INTERNAL_668d42a8_4_k_cu_c6ee27f9_127136thrust24THRUST_300001_SM_1000_NS12placeholders2_2E
	.align		8
        /*0110*/ 	.dword	_ZN40_INTERNAL_668d42a8_4_k_cu_c6ee27f9_127136thrust24THRUST_300001_SM_1000_NS12placeholders2_3E
	.align		8
        /*0118*/ 	.dword	_ZN40_INTERNAL_668d42a8_4_k_cu_c6ee27f9_127136thrust24THRUST_300001_SM_1000_NS12placeholders2_4E
	.align		8
        /*0120*/ 	.dword	_ZN40_INTERNAL_668d42a8_4_k_cu_c6ee27f9_127136thrust24THRUST_300001_SM_1000_NS12placeholders2_5E
	.align		8
        /*0128*/ 	.dword	_ZN40_INTERNAL_668d42a8_4_k_cu_c6ee27f9_127136thrust24THRUST_300001_SM_1000_NS12placeholders2_6E
	.align		8
        /*0130*/ 	.dword	_ZN40_INTERNAL_668d42a8_4_k_cu_c6ee27f9_127136thrust24THRUST_300001_SM_1000_NS12placeholders2_7E
	.align		8
        /*0138*/ 	.dword	_ZN40_INTERNAL_668d42a8_4_k_cu_c6ee27f9_127136thrust24THRUST_300001_SM_1000_NS12placeholders2_8E
	.align		8
        /*0140*/ 	.dword	_ZN40_INTERNAL_668d42a8_4_k_cu_c6ee27f9_127136thrust24THRUST_300001_SM_1000_NS12placeholders2_9E
	.align		8
        /*0148*/ 	.dword	_ZN40_INTERNAL_668d42a8_4_k_cu_c6ee27f9_127136thrust24THRUST_300001_SM_1000_NS12placeholders3_10E
	.align		8
        /*0150*/ 	.dword	_ZN40_INTERNAL_668d42a8_4_k_cu_c6ee27f9_127136thrust24THRUST_300001_SM_1000_NS3seqE


//--------------------- .text._ZN3cub18CUB_300001_SM_10006detail11EmptyKernelIvEEvv --------------------------
	.section	.text._ZN3cub18CUB_300001_SM_10006detail11EmptyKernelIvEEvv,"ax",@progbits
	.align	128
        .global         _ZN3cub18CUB_300001_SM_10006detail11EmptyKernelIvEEvv
        .type           _ZN3cub18CUB_300001_SM_10006detail11EmptyKernelIvEEvv,@function
        .size           _ZN3cub18CUB_300001_SM_10006detail11EmptyKernelIvEEvv,(.L_x_1 - _ZN3cub18CUB_300001_SM_10006detail11EmptyKernelIvEEvv)
        .other          _ZN3cub18CUB_300001_SM_10006detail11EmptyKernelIvEEvv,@"STO_CUDA_ENTRY STV_DEFAULT"
_ZN3cub18CUB_300001_SM_10006detail11EmptyKernelIvEEvv:
.text._ZN3cub18CUB_300001_SM_10006detail11EmptyKernelIvEEvv:
[----:B------:R-:W-:Y:S01]  /*0000*/  LDC R1, c[0x0][0x37c] ;  /* 0x0000df00ff017b82 */ /* 0x000fe20000000800 */
[----:B------:R-:W-:Y:S05]  /*0010*/  EXIT ;  /* 0x000000000000794d */ /* 0x000fea0003800000 */
.L_x_0:
[----:B------:R-:W-:-:S00]  /*0020*/  BRA `(.L_x_0) ;  /* 0xfffffffc00fc7947 */ /* 0x000fc0000383ffff */
[----:B------:R-:W-:-:S00]  /*0030*/  NOP ;  /* 0x0000000000007918 */ /* 0x000fc00000000000 */
        /* <DEDUP_REMOVED lines=12> */
.L_x_1:


//--------------------- .nv.shared.reserved.0     --------------------------
	.section	.nv.shared.reserved.0,"aw",@nobits
	.weak		__nv_reservedSMEM_offset_0_alias
	.size		__nv_reservedSMEM_offset_0_alias, 0, 64
	.other		__nv_reservedSMEM_offset_0_alias,@"STO_CUDA_RESERVED_SHARED STV_DEFAULT"
__nv_reservedSMEM_offset_0_alias:
	.zero		0
	.zero		64


//--------------------- .nv.global                --------------------------
	.section	.nv.global,"aw",@nobits
.nv.global:
	.type		_ZN40_INTERNAL_668d42a8_4_k_cu_c6ee27f9_127136thrust24THRUST_300001_SM_1000_NS3seqE,@object
	.size		_ZN40_INTERNAL_668d42a8_4_k_cu_c6ee27f9_127136thrust24THRUST_300001_SM_1000_NS3seqE,(_ZN40_INTERNAL_668d42a8_4_k_cu_c6ee27f9_127134cuda3std3__48in_placeE - _ZN40_INTERNAL_668d42a8_4_k_cu_c6ee27f9_127136thrust24THRUST_300001_SM_1000_NS3seqE)
_ZN40_INTERNAL_668d42a8_4_k_cu_c6ee27f9_127136thrust24THRUST_300001_SM_1000_NS3seqE:
	.zero		1
	.type		_ZN40_INTERNAL_668d42a8_4_k_cu_c6ee27f9_127134cuda3std3__48in_placeE,@object
	.size		_ZN40_INTERNAL_668d42a8_4_k_cu_c6ee27f9_127134cuda3std3__48in_placeE,(_ZN40_INTERNAL_668d42a8_4_k_cu_c6ee27f9_127134cuda3std6ranges3__45__cpo4sizeE - _ZN40_INTERNAL_668d42a8_4_k_cu_c6ee27f9_127134cuda3std3__48in_placeE)
_ZN40_INTERNAL_668d42a8_4_k_cu_c6ee27f9_127134cuda3std3__48in_placeE:
	.zero		1
	.type		_ZN40_INTERNAL_668d42a8_4_k_cu_c6ee27f9_127134cuda3std6ranges3__45__cpo4sizeE,@object
	.size		_ZN40_INTERNAL_668d42a8_4_k_cu_c6ee27f9_127134cuda3std6ranges3__45__cpo4sizeE,(_ZN40_INTERNAL_668d42a8_4_k_cu_c6ee27f9_127136thrust24THRUST_300001_SM_1000_NS12placeholders2_3E - _ZN40_INTERNAL_668d42a8_4_k_cu_c6ee27f9_127134cuda3std6ranges3__45__cpo4sizeE)
_ZN40_INTERNAL_668d42a8_4_k_cu_c6ee27f9_127134cuda3std6ranges3__45__cpo4sizeE:
	.zero		1
	.type		_ZN40_INTERNAL_668d42a8_4_k_cu_c6ee27f9_127136thrust24THRUST_300001_SM_1000_NS12placeholders2_3E,@object
	.size		_ZN40_INTERNAL_668d42a8_4_k_cu_c6ee27f9_127136thrust24THRUST_300001_SM_1000_NS12placeholders2_3E,(_ZN40_INTERNAL_668d42a8_4_k_cu_c6ee27f9_127134cuda3std3__45__cpo6cbeginE - _ZN40_INTERNAL_668d42a8_4_k_cu_c6ee27f9_127136thrust24THRUST_300001_SM_1000_NS12placeholders2_3E)
_ZN40_INTERNAL_668d42a8_4_k_cu_c6ee27f9_127136thrust24THRUST_300001_SM_1000_NS12placeholders2_3E:
	.zero		1
	.type		_ZN40_INTERNAL_668d42a8_4_k_cu_c6ee27f9_127134cuda3std3__45__cpo6cbeginE,@object
	.size		_ZN40_INTERNAL_668d42a8_4_k_cu_c6ee27f9_127134cuda3std3__45__cpo6cbeginE,(_ZN40_INTERNAL_668d42a8_4_k_cu_c6ee27f9_127134cuda3std6ranges3__45__cpo6cbeginE - _ZN40_INTERNAL_668d42a8_4_k_cu_c6ee27f9_127134cuda3std3__45__cpo6cbeginE)
_ZN40_INTERNAL_668d42a8_4_k_cu_c6ee27f9_127134cuda3std3__45__cpo6cbeginE:
	.zero		1
	.type		_ZN40_INTERNAL_668d42a8_4_k_cu_c6ee27f9_127134cuda3std6ranges3__45__cpo6cbeginE,@object
	.size		_ZN40_INTERNAL_668d42a8_4_k_cu_c6ee27f9_127134cuda3std6ranges3__45__cpo6cbeginE,(_ZN40_INTERNAL_668d42a8_4_k_cu_c6ee27f9_127136thrust24THRUST_300001_SM_1000_NS12placeholders2_7E - _ZN40_INTERNAL_668d42a8_4_k_cu_c6ee27f9_127134cuda3std6ranges3__45__cpo6cbeginE)
_ZN40_INTERNAL_668d42a8_4_k_cu_c6ee27f9_127134cuda3std6ranges3__45__cpo6cbeginE:
	.zero		1
	.type		_ZN40_INTERNAL_668d42a8_4_k_cu_c6ee27f9_127136thrust24THRUST_300001_SM_1000_NS12placeholders2_7E,@object
	.size		_ZN40_INTERNAL_668d42a8_4_k_cu_c6ee27f9_127136thrust24THRUST_300001_SM_1000_NS12placeholders2_7E,(_ZN40_INTERNAL_668d42a8_4_k_cu_c6ee27f9_127134cuda3std3__45__cpo7crbeginE - _ZN40_INTERNAL_668d42a8_4_k_cu_c6ee27f9_127136thrust24THRUST_300001_SM_1000_NS12placeholders2_7E)
_ZN40_INTERNAL_668d42a8_4_k_cu_c6ee27f9_127136thrust24THRUST_300001_SM_1000_NS12placeholders2_7E:
	.zero		1
	.type		_ZN40_INTERNAL_668d42a8_4_k_cu_c6ee27f9_127134cuda3std3__45__cpo7crbeginE,@object
	.size		_ZN40_INTERNAL_668d42a8_4_k_cu_c6ee27f9_127134cuda3std3__45__cpo7crbeginE,(_ZN40_INTERNAL_668d42a8_4_k_cu_c6ee27f9_127134cuda3std6ranges3__45__cpo4nextE - _ZN40_INTERNAL_668d42a8_4_k_cu_c6ee27f9_127134cuda3std3__45__cpo7crbeginE)
_ZN40_INTERNAL_668d42a8_4_k_cu_c6ee27f9_127134cuda3std3__45__cpo7crbeginE:
	.zero		1
	.type		_ZN40_INTERNAL_668d42a8_4_k_cu_c6ee27f9_127134cuda3std6ranges3__45__cpo4nextE,@object
	.size		_ZN40_INTERNAL_668d42a8_4_k_cu_c6ee27f9_127134cuda3std6ranges3__45__cpo4nextE,(_ZN40_INTERNAL_668d42a8_4_k_cu_c6ee27f9_127134cuda3std6ranges3__45__cpo4swapE - _ZN40_INTERNAL_668d42a8_4_k_cu_c6ee27f9_127134cuda3std6ranges3__45__cpo4nextE)
_ZN40_INTERNAL_668d42a8_4_k_cu_c6ee27f9_127134cuda3std6ranges3__45__cpo4nextE:
	.zero		1
	.type		_ZN40_INTERNAL_668d42a8_4_k_cu_c6ee27f9_127134cuda3std6ranges3__45__cpo4swapE,@object
	.size		_ZN40_INTERNAL_668d42a8_4_k_cu_c6ee27f9_127134cuda3std6ranges3__45__cpo4swapE,(_ZN40_INTERNAL_668d42a8_4_k_cu_c6ee27f9_127136thrust24THRUST_300001_SM_1000_NS8cuda_cub10par_nosyncE - _ZN40_INTERNAL_668d42a8_4_k_cu_c6ee27f9_127134cuda3std6ranges3__45__cpo4swapE)
_ZN40_INTERNAL_668d42a8_4_k_cu_c6ee27f9_127134cuda3std6ranges3__45__cpo4swapE:
	.zero		1
	.type		_ZN40_INTERNAL_668d42a8_4_k_cu_c6ee27f9_127136thrust24THRUST_300001_SM_1000_NS8cuda_cub10par_nosyncE,@object
	.size		_ZN40_INTERNAL_668d42a8_4_k_cu_c6ee27f9_127136thrust24THRUST_300001_SM_1000_NS8cuda_cub10par_nosyncE,(_ZN40_INTERNAL_668d42a8_4_k_cu_c6ee27f9_127136thrust24THRUST_300001_SM_1000_NS12placeholders2_9E - _ZN40_INTERNAL_668d42a8_4_k_cu_c6ee27f9_127136thrust24THRUST_300001_SM_1000_NS8cuda_cub10par_nosyncE)
_ZN40_INTERNAL_668d42a8_4_k_cu_c6ee27f9_127136thrust24THRUST_300001_SM_1000_NS8cuda_cub10par_nosyncE:
	.zero		1
	.type		_ZN40_INTERNAL_668d42a8_4_k_cu_c6ee27f9_127136thrust24THRUST_300001_SM_1000_NS12placeholders2_9E,@object
	.size		_ZN40_INTERNAL_668d42a8_4_k_cu_c6ee27f9_127136thrust24THRUST_300001_SM_1000_NS12placeholders2_9E,(_ZN40_INTERNAL_668d42a8_4_k_cu_c6ee27f9_127134cuda3std3__442_GLOBAL__N__668d42a8_4_k_cu_c6ee27f9_127136ignoreE - _ZN40_INTERNAL_668d42a8_4_k_cu_c6ee27f9_127136thrust24THRUST_300001_SM_1000_NS12placeholders2_9E)
_ZN40_INTERNAL_668d42a8_4_k_cu_c6ee27f9_127136thrust24THRUST_300001_SM_1000_NS12placeholders2_9E:
	.zero		1
	.type		_ZN40_INTERNAL_668d42a8_4_k_cu_c6ee27f9_127134cuda3std3__442_GLOBAL__N__668d42a8_4_k_cu_c6ee27f9_127136ignoreE,@object
	.size		_ZN40_INTERNAL_668d42a8_4_k_cu_c6ee27f9_127134cuda3std3__442_GLOBAL__N__668d42a8_4_k_cu_c6ee27f9_127136ignoreE,(_ZN40_INTERNAL_668d42a8_4_k_cu_c6ee27f9_127134cuda3std6ranges3__45__cpo4dataE - _ZN40_INTERNAL_668d42a8_4_k_cu_c6ee27f9_127134cuda3std3__442_GLOBAL__N__668d42a8_4_k_cu_c6ee27f9_127136ignoreE)
_ZN40_INTERNAL_668d42a8_4_k_cu_c6ee27f9_127134cuda3std3__442_GLOBAL__N__668d42a8_4_k_cu_c6ee27f9_127136ignoreE:
	.zero		1
	.type		_ZN40_INTERNAL_668d42a8_4_k_cu_c6ee27f9_127134cuda3std6ranges3__45__cpo4dataE,@object
	.size		_ZN40_INTERNAL_668d42a8_4_k_cu_c6ee27f9_127134cuda3std6ranges3__45__cpo4dataE,(_ZN40_INTERNAL_668d42a8_4_k_cu_c6ee27f9_127136thrust24THRUST_300001_SM_1000_NS12placeholders2_1E - _ZN40_INTERNAL_668d42a8_4_k_cu_c6ee27f9_127134cuda3std6ranges3__45__cpo4dataE)
_ZN40_INTERNAL_668d42a8_4_k_cu_c6ee27f9_127134cuda3std6ranges3__45__cpo4dataE:
	.zero		1
	.type		_ZN40_INTERNAL_668d42a8_4_k_cu_c6ee27f9_127136thrust24THRUST_300001_SM_1000_NS12placeholders2_1E,@object
	.size		_ZN40_INTERNAL_668d42a8_4_k_cu_c6ee27f9_127136thrust24THRUST_300001_SM_1000_NS12placeholders2_1E,(_ZN40_INTERNAL_668d42a8_4_k_cu_c6ee27f9_127134cuda3std3__45__cpo5beginE - _ZN40_INTERNAL_668d42a8_4_k_cu_c6ee27f9_127136thrust24THRUST_300001_SM_1000_NS12placeholders2_1E)
_ZN40_INTERNAL_668d42a8_4_k_cu_c6ee27f9_127136thrust24THRUST_300001_SM_1000_NS12placeholders2_1E:
	.zero		1
	.type		_ZN40_INTERNAL_668d42a8_4_k_cu_c6ee27f9_127134cuda3std3__45__cpo5beginE,@object
	.size		_ZN40_INTERNAL_668d42a8_4_k_cu_c6ee27f9_127134cuda3std3__45__cpo5beginE,(_ZN40_INTERNAL_668d42a8_4_k_cu_c6ee27f9_127134cuda3std6ranges3__45__cpo5beginE - _ZN40_INTERNAL_668d42a8_4_k_cu_c6ee27f9_127134cuda3std3__45__cpo5beginE)
_ZN40_INTERNAL_668d42a8_4_k_cu_c6ee27f9_127134cuda3std3__45__cpo5beginE:
	.zero		1
	.type		_ZN40_INTERNAL_668d42a8_4_k_cu_c6ee27f9_127134cuda3std6ranges3__45__cpo5beginE,@object
	.size		_ZN40_INTERNAL_668d42a8_4_k_cu_c6ee27f9_127134cuda3std6ranges3__45__cpo5beginE,(_ZN40_INTERNAL_668d42a8_4_k_cu_c6ee27f9_127136thrust24THRUST_300001_SM_1000_NS12placeholders2_5E - _ZN40_INTERNAL_668d42a8_4_k_cu_c6ee27f9_127134cuda3std6ranges3__45__cpo5beginE)
_ZN40_INTERNAL_668d42a8_4_k_cu_c6ee27f9_127134cuda3std6ranges3__45__cpo5beginE:
	.zero		1
	.type		_ZN40_INTERNAL_668d42a8_4_k_cu_c6ee27f9_127136thrust24THRUST_300001_SM_1000_NS12placeholders2_5E,@object
	.size		_ZN40_INTERNAL_668d42a8_4_k_cu_c6ee27f9_127136thrust24THRUST_300001_SM_1000_NS12placeholders2_5E,(_ZN40_INTERNAL_668d42a8_4_k_cu_c6ee27f9_127134cuda3std3__45__cpo6rbeginE - _ZN40_INTERNAL_668d42a8_4_k_cu_c6ee27f9_127136thrust24THRUST_300001_SM_1000_NS12placeholders2_5E)
_ZN40_INTERNAL_668d42a8_4_k_cu_c6ee27f9_127136thrust24THRUST_300001_SM_1000_NS12placeholders2_5E:
	.zero		1
	.type		_ZN40_INTERNAL_668d42a8_4_k_cu_c6ee27f9_127134cuda3std3__45__cpo6rbeginE,@object
	.size		_ZN40_INTERNAL_668d42a8_4_k_cu_c6ee27f9_127134cuda3std3__45__cpo6rbeginE,(_ZN40_INTERNAL_668d42a8_4_k_cu_c6ee27f9_127134cuda3std6ranges3__45__cpo7advanceE - _ZN40_INTERNAL_668d42a8_4_k_cu_c6ee27f9_127134cuda3std3__45__cpo6rbeginE)
_ZN40_INTERNAL_668d42a8_4_k_cu_c6ee27f9_127134cuda3std3__45__cpo6rbeginE:
	.zero		1
	.type		_ZN40_INTERNAL_668d42a8_4_k_cu_c6ee27f9_127134cuda3std6ranges3__45__cpo7advanceE,@object
	.size		_ZN40_INTERNAL_668d42a8_4_k_cu_c6ee27f9_127134cuda3std6ranges3__45__cpo7advanceE,(_ZN40_INTERNAL_668d42a8_4_k_cu_c6ee27f9_127134cuda3std3__47nulloptE - _ZN40_INTERNAL_668d42a8_4_k_cu_c6ee27f9_127134cuda3std6ranges3__45__cpo7advanceE)
_ZN40_INTERNAL_668d42a8_4_k_cu_c6ee27f9_127134cuda3std6ranges3__45__cpo7advanceE:
	.zero		1
	.type		_ZN40_INTERNAL_668d42a8_4_k_cu_c6ee27f9_127134cuda3std3__47nulloptE,@object
	.size		_ZN40_INTERNAL_668d42a8_4_k_cu_c6ee27f9_127134cuda3std3__47nulloptE,(_ZN40_INTERNAL_668d42a8_4_k_cu_c6ee27f9_127134cuda3std6ranges3__45__cpo8distanceE - _ZN40_INTERNAL_668d42a8_4_k_cu_c6ee27f9_127134cuda3std3__47nulloptE)
_ZN40_INTERNAL_668d42a8_4_k_cu_c6ee27f9_127134cuda3std3__47nulloptE:
	.zero		1
	.type		_ZN40_INTERNAL_668d42a8_4_k_cu_c6ee27f9_127134cuda3std6ranges3__45__cpo8distanceE,@object
	.size		_ZN40_INTERNAL_668d42a8_4_k_cu_c6ee27f9_127134cuda3std6ranges3__45__cpo8distanceE,(_ZN40_INTERNAL_668d42a8_4_k_cu_c6ee27f9_127136thrust24THRUST_300001_SM_1000_NS12placeholders3_10E - _ZN40_INTERNAL_668d42a8_4_k_cu_c6ee27f9_127134cuda3std6ranges3__45__cpo8distanceE)
_ZN40_INTERNAL_668d42a8_4_k_cu_c6ee27f9_127134cuda3std6ranges3__45__cpo8distanceE:
	.zero		1
	.type		_ZN40_INTERNAL_668d42a8_4_k_cu_c6ee27f9_127136thrust24THRUST_300001_SM_1000_NS12placeholders3_10E,@object
	.size		_ZN40_INTERNAL_668d42a8_4_k_cu_c6ee27f9_127136thrust24THRUST_300001_SM_1000_NS12placeholders3_10E,(_ZN40_INTERNAL_668d42a8_4_k_cu_c6ee27f9_127134cuda3std3__419piecewise_constructE - _ZN40_INTERNAL_668d42a8_4_k_cu_c6ee27f9_127136thrust24THRUST_300001_SM_1000_NS12placeholders3_10E)
_ZN40_INTERNAL_668d42a8_4_k_cu_c6ee27f9_127136thrust24THRUST_300001_SM_1000_NS12placeholders3_10E:
	.zero		1
	.type		_ZN40_INTERNAL_668d42a8_4_k_cu_c6ee27f9_127134cuda3std3__419piecewise_constructE,@object
	.size		_ZN40_INTERNAL_668d42a8_4_k_cu_c6ee27f9_127134cuda3std3__419piecewise_constructE,(_ZN40_INTERNAL_668d42a8_4_k_cu_c6ee27f9_127134cuda3std6ranges3__45__cpo5cdataE - _ZN40_INTERNAL_668d42a8_4_k_cu_c6ee27f9_127134cuda3std3__419piecewise_constructE)
_ZN40_INTERNAL_668d42a8_4_k_cu_c6ee27f9_127134cuda3std3__419piecewise_constructE:
	.zero		1
	.type		_ZN40_INTERNAL_668d42a8_4_k_cu_c6ee27f9_127134cuda3std6ranges3__45__cpo5cdataE,@object
	.size		_ZN40_INTERNAL_668d42a8_4_k_cu_c6ee27f9_127134cuda3std6ranges3__45__cpo5cdataE,(_ZN40_INTERNAL_668d42a8_4_k_cu_c6ee27f9_127136thrust24THRUST_300001_SM_1000_NS12placeholders2_2E - _ZN40_INTERNAL_668d42a8_4_k_cu_c6ee27f9_127134cuda3std6ranges3__45__cpo5cdataE)
_ZN40_INTERNAL_668d42a8_4_k_cu_c6ee27f9_127134cuda3std6ranges3__45__cpo5cdataE:
	.zero		1
	.type		_ZN40_INTERNAL_668d42a8_4_k_cu_c6ee27f9_127136thrust24THRUST_300001_SM_1000_NS12placeholders2_2E,@object
	.size		_ZN40_INTERNAL_668d42a8_4_k_cu_c6ee27f9_127136thrust24THRUST_300001_SM_1000_NS12placeholders2_2E,(_ZN40_INTERNAL_668d42a8_4_k_cu_c6ee27f9_127134cuda3std3__45__cpo3endE - _ZN40_INTERNAL_668d42a8_4_k_cu_c6ee27f9_127136thrust24THRUST_300001_SM_1000_NS12placeholders2_2E)
_ZN40_INTERNAL_668d42a8_4_k_cu_c6ee27f9_127136thrust24THRUST_300001_SM_1000_NS12placeholders2_2E:
	.zero		1
	.type		_ZN40_INTERNAL_668d42a8_4_k_cu_c6ee27f9_127134cuda3std3__45__cpo3endE,@object
	.size		_ZN40_INTERNAL_668d42a8_4_k_cu_c6ee27f9_127134cuda3std3__45__cpo3endE,(_ZN40_INTERNAL_668d42a8_4_k_cu_c6ee27f9_127134cuda3std6ranges3__45__cpo3endE - _ZN40_INTERNAL_668d42a8_4_k_cu_c6ee27f9_127134cuda3std3__45__cpo3endE)
_ZN40_INTERNAL_668d42a8_4_k_cu_c6ee27f9_127134cuda3std3__45__cpo3endE:
	.zero		1
	.type		_ZN40_INTERNAL_668d42a8_4_k_cu_c6ee27f9_127134cuda3std6ranges3__45__cpo3endE,@object
	.size		_ZN40_INTERNAL_668d42a8_4_k_cu_c6ee27f9_127134cuda3std6ranges3__45__cpo3endE,(_ZN40_INTERNAL_668d42a8_4_k_cu_c6ee27f9_127136thrust24THRUST_300001_SM_1000_NS12placeholders2_6E - _ZN40_INTERNAL_668d42a8_4_k_cu_c6ee27f9_127134cuda3std6ranges3__45__cpo3endE)
_ZN40_INTERNAL_668d42a8_4_k_cu_c6ee27f9_127134cuda3std6ranges3__45__cpo3endE:
	.zero		1
	.type		_ZN40_INTERNAL_668d42a8_4_k_cu_c6ee27f9_127136thrust24THRUST_300001_SM_1000_NS12placeholders2_6E,@object
	.size		_ZN40_INTERNAL_668d42a8_4_k_cu_c6ee27f9_127136thrust24THRUST_300001_SM_1000_NS12placeholders2_6E,(_ZN40_INTERNAL_668d42a8_4_k_cu_c6ee27f9_127134cuda3std3__45__cpo4rendE - _ZN40_INTERNAL_668d42a8_4_k_cu_c6ee27f9_127136thrust24THRUST_300001_SM_1000_NS12placeholders2_6E)
_ZN40_INTERNAL_668d42a8_4_k_cu_c6ee27f9_127136thrust24THRUST_300001_SM_1000_NS12placeholders2_6E:
	.zero		1
	.type		_ZN40_INTERNAL_668d42a8_4_k_cu_c6ee27f9_127134cuda3std3__45__cpo4rendE,@object
	.size		_ZN40_INTERNAL_668d42a8_4_k_cu_c6ee27f9_127134cuda3std3__45__cpo4rendE,(_ZN40_INTERNAL_668d42a8_4_k_cu_c6ee27f9_127134cuda3std6ranges3__45__cpo9iter_swapE - _ZN40_INTERNAL_668d42a8_4_k_cu_c6ee27f9_127134cuda3std3__45__cpo4rendE)
_ZN40_INTERNAL_668d42a8_4_k_cu_c6ee27f9_127134cuda3std3__45__cpo4rendE:
	.zero		1
	.type		_ZN40_INTERNAL_668d42a8_4_k_cu_c6ee27f9_127134cuda3std6ranges3__45__cpo9iter_swapE,@object
	.size		_ZN40_INTERNAL_668d42a8_4_k_cu_c6ee27f9_127134cuda3std6ranges3__45__cpo9iter_swapE,(_ZN40_INTERNAL_668d42a8_4_k_cu_c6ee27f9_127134cuda3std3__48unexpectE - _ZN40_INTERNAL_668d42a8_4_k_cu_c6ee27f9_127134cuda3std6ranges3__45__cpo9iter_swapE)
_ZN40_INTERNAL_668d42a8_4_k_cu_c6ee27f9_127134cuda3std6ranges3__45__cpo9iter_swapE:
	.zero		1
	.type		_ZN40_INTERNAL_668d42a8_4_k_cu_c6ee27f9_127134cuda3std3__48unexpectE,@object
	.size		_ZN40_INTERNAL_668d42a8_4_k_cu_c6ee27f9_127134cuda3std3__48unexpectE,(_ZN40_INTERNAL_668d42a8_4_k_cu_c6ee27f9_127136thrust24THRUST_300001_SM_1000_NS8cuda_cub3parE - _ZN40_INTERNAL_668d42a8_4_k_cu_c6ee27f9_127134cuda3std3__48unexpectE)
_ZN40_INTERNAL_668d42a8_4_k_cu_c6ee27f9_127134cuda3std3__48unexpectE:
	.zero		1
	.type		_ZN40_INTERNAL_668d42a8_4_k_cu_c6ee27f9_127136thrust24THRUST_300001_SM_1000_NS8cuda_cub3parE,@object
	.size		_ZN40_INTERNAL_668d42a8_4_k_cu_c6ee27f9_127136thrust24THRUST_300001_SM_1000_NS8cuda_cub3parE,(_ZN40_INTERNAL_668d42a8_4_k_cu_c6ee27f9_127136thrust24THRUST_300001_SM_1000_NS12placeholders2_4E - _ZN40_INTERNAL_668d42a8_4_k_cu_c6ee27f9_127136thrust24THRUST_300001_SM_1000_NS8cuda_cub3parE)
_ZN40_INTERNAL_668d42a8_4_k_cu_c6ee27f9_127136thrust24THRUST_300001_SM_1000_NS8cuda_cub3parE:
	.zero		1
	.type		_ZN40_INTERNAL_668d42a8_4_k_cu_c6ee27f9_127136thrust24THRUST_300001_SM_1000_NS12placeholders2_4E,@object
	.size		_ZN40_INTERNAL_668d42a8_4_k_cu_c6ee27f9_127136thrust24THRUST_300001_SM_1000_NS12placeholders2_4E,(_ZN40_INTERNAL_668d42a8_4_k_cu_c6ee27f9_127134cuda3std3__45__cpo4cendE - _ZN40_INTERNAL_668d42a8_4_k_cu_c6ee27f9_127136thrust24THRUST_300001_SM_1000_NS12placeholders2_4E)
_ZN40_INTERNAL_668d42a8_4_k_cu_c6ee27f9_127136thrust24THRUST_300001_SM_1000_NS12placeholders2_4E:
	.zero		1
	.type		_ZN40_INTERNAL_668d42a8_4_k_cu_c6ee27f9_127134cuda3std3__45__cpo4cendE,@object
	.size		_ZN40_INTERNAL_668d42a8_4_k_cu_c6ee27f9_127134cuda3std3__45__cpo4cendE,(_ZN40_INTERNAL_668d42a8_4_k_cu_c6ee27f9_127134cuda3std6ranges3__45__cpo4cendE - _ZN40_INTERNAL_668d42a8_4_k_cu_c6ee27f9_127134cuda3std3__45__cpo4cendE)
_ZN40_INTERNAL_668d42a8_4_k_cu_c6ee27f9_127134cuda3std3__45__cpo4cendE:
	.zero		1
	.type		_ZN40_INTERNAL_668d42a8_4_k_cu_c6ee27f9_127134cuda3std6ranges3__45__cpo4cendE,@object
	.size		_ZN40_INTERNAL_668d42a8_4_k_cu_c6ee27f9_127134cuda3std6ranges3__45__cpo4cendE,(_ZN40_INTERNAL_668d42a8_4_k_cu_c6ee27f9_127134cuda3std3__420unreachable_sentinelE - _ZN40_INTERNAL_668d42a8_4_k_cu_c6ee27f9_127134cuda3std6ranges3__45__cpo4cendE)
_ZN40_INTERNAL_668d42a8_4_k_cu_c6ee27f9_127134cuda3std6ranges3__45__cpo4cendE:
	.zero		1
	.type		_ZN40_INTERNAL_668d42a8_4_k_cu_c6ee27f9_127134cuda3std3__420unreachable_sentinelE,@object
	.size		_ZN40_INTERNAL_668d42a8_4_k_cu_c6ee27f9_127134cuda3std3__420unreachable_sentinelE,(_ZN40_INTERNAL_668d42a8_4_k_cu_c6ee27f9_127134cuda3std6ranges3__45__cpo5ssizeE - _ZN40_INTERNAL_668d42a8_4_k_cu_c6ee27f9_127134cuda3std3__420unreachable_sentinelE)
_ZN40_INTERNAL_668d42a8_4_k_cu_c6ee27f9_127134cuda3std3__420unreachable_sentinelE:
	.zero		1
	.type		_ZN40_INTERNAL_668d42a8_4_k_cu_c6ee27f9_127134cuda3std6ranges3__45__cpo5ssizeE,@object
	.size		_ZN40_INTERNAL_668d42a8_4_k_cu_c6ee27f9_127134cuda3std6ranges3__45__cpo5ssizeE,(_ZN40_INTERNAL_668d42a8_4_k_cu_c6ee27f9_127136thrust24THRUST_300001_SM_1000_NS12placeholders2_8E - _ZN40_INTERNAL_668d42a8_4_k_cu_c6ee27f9_127134cuda3std6ranges3__45__cpo5ssizeE)
_ZN40_INTERNAL_668d42a8_4_k_cu_c6ee27f9_127134cuda3std6ranges3__45__cpo5ssizeE:
	.zero		1
	.type		_ZN40_INTERNAL_668d42a8_4_k_cu_c6ee27f9_127136thrust24THRUST_300001_SM_1000_NS12placeholders2_8E,@object
	.size		_ZN40_INTERNAL_668d42a8_4_k_cu_c6ee27f9_127136thrust24THRUST_300001_SM_1000_NS12placeholders2_8E,(_ZN40_INTERNAL_668d42a8_4_k_cu_c6ee27f9_127134cuda3std3__45__cpo5crendE - _ZN40_INTERNAL_668d42a8_4_k_cu_c6ee27f9_127136thrust24THRUST_300001_SM_1000_NS12placeholders2_8E)
_ZN40_INTERNAL_668d42a8_4_k_cu_c6ee27f9_127136thrust24THRUST_300001_SM_1000_NS12placeholders2_8E:
	.zero		1
	.type		_ZN40_INTERNAL_668d42a8_4_k_cu_c6ee27f9_127134cuda3std3__45__cpo5crendE,@object
	.size		_ZN40_INTERNAL_668d42a8_4_k_cu_c6ee27f9_127134cuda3std3__45__cpo5crendE,(_ZN40_INTERNAL_668d42a8_4_k_cu_c6ee27f9_127134cuda3std6ranges3__45__cpo4prevE - _ZN40_INTERNAL_668d42a8_4_k_cu_c6ee27f9_127134cuda3std3__45__cpo5crendE)
_ZN40_INTERNAL_668d42a8_4_k_cu_c6ee27f9_127134cuda3std3__45__cpo5crendE:
	.zero		1
	.type		_ZN40_INTERNAL_668d42a8_4_k_cu_c6ee27f9_127134cuda3std6ranges3__45__cpo4prevE,@object
	.size		_ZN40_INTERNAL_668d42a8_4_k_cu_c6ee27f9_127134cuda3std6ranges3__45__cpo4prevE,(_ZN40_INTERNAL_668d42a8_4_k_cu_c6ee27f9_127134cuda3std6ranges3__45__cpo9iter_moveE - _ZN40_INTERNAL_668d42a8_4_k_cu_c6ee27f9_127134cuda3std6ranges3__45__cpo4prevE)
_ZN40_INTERNAL_668d42a8_4_k_cu_c6ee27f9_127134cuda3std6ranges3__45__cpo4prevE:
	.zero		1
	.type		_ZN40_INTERNAL_668d42a8_4_k_cu_c6ee27f9_127134cuda3std6ranges3__45__cpo9iter_moveE,@object
	.size		_ZN40_INTERNAL_668d42a8_4_k_cu_c6ee27f9_127134cuda3std6ranges3__45__cpo9iter_moveE,(_ZN40_INTERNAL_668d42a8_4_k_cu_c6ee27f9_127136thrust24THRUST_300001_SM_1000_NS6system6detail10sequential3seqE - _ZN40_INTERNAL_668d42a8_4_k_cu_c6ee27f9_127134cuda3std6ranges3__45__cpo9iter_moveE)
_ZN40_INTERNAL_668d42a8_4_k_cu_c6ee27f9_127134cuda3std6ranges3__45__cpo9iter_moveE:
	.zero		1
	.type		_ZN40_INTERNAL_668d42a8_4_k_cu_c6ee27f9_127136thrust24THRUST_300001_SM_1000_NS6system6detail10sequential3seqE,@object
	.size		_ZN40_INTERNAL_668d42a8_4_k_cu_c6ee27f9_127136thrust24THRUST_300001_SM_1000_NS6system6detail10sequential3seqE,(.L_31 - _ZN40_INTERNAL_668d42a8_4_k_cu_c6ee27f9_127136thrust24THRUST_300001_SM_1000_NS6system6detail10sequential3seqE)
_ZN40_INTERNAL_668d42a8_4_k_cu_c6ee27f9_127136thrust24THRUST_300001_SM_1000_NS6system6detail10sequential3seqE:
	.zero		1
.L_31:


//--------------------- .nv.constant0._ZN3cub18CUB_300001_SM_10006detail11EmptyKernelIvEEvv --------------------------
	.section	.nv.constant0._ZN3cub18CUB_300001_SM_10006detail11EmptyKernelIvEEvv,"a",@progbits
	.sectionflags	@""
	.align	4
.nv.constant0._ZN3cub18CUB_300001_SM_10006detail11EmptyKernelIvEEvv:
	.zero		896


//--------------------- SYMBOLS --------------------------

	.type		.nv.reservedSmem.offset0,@object
	.size		.nv.reservedSmem.offset0,0x4
